	.headerflags	@"EF_CUDA_TEXMODE_UNIFIED EF_CUDA_64BIT_ADDRESS EF_CUDA_ACCELERATORS EF_CUDA_SM90 EF_CUDA_VIRTUAL_SM(EF_CUDA_SM90)"
	.elftype	@"ET_EXEC"


//--------------------- .nv.info                  --------------------------
	.section	.nv.info,"",@"SHT_CUDA_INFO"
	.align	4


	//----- nvinfo : EIATTR_REGCOUNT
	.align		4
        /*0000*/ 	.byte	0x04, 0x2f
        /*0002*/ 	.short	(.L_1 - .L_0)
	.align		4
.L_0:
        /*0004*/ 	.word	index@(triton_poi_fused_add_2)
        /*0008*/ 	.word	0x00000014


	//----- nvinfo : EIATTR_MIN_STACK_SIZE
	.align		4
.L_1:
        /*000c*/ 	.byte	0x04, 0x12
        /*000e*/ 	.short	(.L_3 - .L_2)
	.align		4
.L_2:
        /*0010*/ 	.word	index@(triton_poi_fused_add_2)
        /*0014*/ 	.word	0x00000000


	//----- nvinfo : EIATTR_FRAME_SIZE
	.align		4
.L_3:
        /*0018*/ 	.byte	0x04, 0x11
        /*001a*/ 	.short	(.L_5 - .L_4)
	.align		4
.L_4:
        /*001c*/ 	.word	index@(triton_poi_fused_add_2)
        /*0020*/ 	.word	0x00000000


	//----- nvinfo : EIATTR_MIN_STACK_SIZE
	.align		4
.L_5:
        /*0024*/ 	.byte	0x04, 0x12
        /*0026*/ 	.short	(.L_7 - .L_6)
	.align		4
.L_6:
        /*0028*/ 	.word	index@(triton_poi_fused_add_2)
        /*002c*/ 	.word	0x00000000
.L_7:


//--------------------- .nv.info.triton_poi_fused_add_2 --------------------------
	.section	.nv.info.triton_poi_fused_add_2,"",@"SHT_CUDA_INFO"
	.sectionflags	@""
	.align	4


	//----- nvinfo : EIATTR_CUDA_API_VERSION
	.align		4
        /*0000*/ 	.byte	0x04, 0x37
        /*0002*/ 	.short	(.L_9 - .L_8)
.L_8:
        /*0004*/ 	.word	0x0000007c


	//----- nvinfo : EIATTR_KPARAM_INFO
	.align		4
.L_9:
        /*0008*/ 	.byte	0x04, 0x17
        /*000a*/ 	.short	(.L_11 - .L_10)
.L_10:
        /*000c*/ 	.word	0x00000000
        /*0010*/ 	.short	0x0004
        /*0012*/ 	.short	0x0020
        /*0014*/ 	.byte	0x00, 0xf0, 0x11, 0x00


	//----- nvinfo : EIATTR_KPARAM_INFO
	.align		4
.L_11:
        /*0018*/ 	.byte	0x04, 0x17
        /*001a*/ 	.short	(.L_13 - .L_12)
.L_12:
        /*001c*/ 	.word	0x00000000
        /*0020*/ 	.short	0x0003
        /*0022*/ 	.short	0x0018
        /*0024*/ 	.byte	0x00, 0xf4, 0x21, 0x00


	//----- nvinfo : EIATTR_KPARAM_INFO
	.align		4
.L_13:
        /*0028*/ 	.byte	0x04, 0x17
        /*002a*/ 	.short	(.L_15 - .L_14)
.L_14:
        /*002c*/ 	.word	0x00000000
        /*0030*/ 	.short	0x0002
        /*0032*/ 	.short	0x0010
        /*0034*/ 	.byte	0x00, 0xf4, 0x21, 0x00


	//----- nvinfo : EIATTR_KPARAM_INFO
	.align		4
.L_15:
        /*0038*/ 	.byte	0x04, 0x17
        /*003a*/ 	.short	(.L_17 - .L_16)
.L_16:
        /*003c*/ 	.word	0x00000000
        /*0040*/ 	.short	0x0001
        /*0042*/ 	.short	0x0008
        /*0044*/ 	.byte	0x00, 0xf4, 0x21, 0x00


	//----- nvinfo : EIATTR_KPARAM_INFO
	.align		4
.L_17:
        /*0048*/ 	.byte	0x04, 0x17
        /*004a*/ 	.short	(.L_19 - .L_18)
.L_18:
        /*004c*/ 	.word	0x00000000
        /*0050*/ 	.short	0x0000
        /*0052*/ 	.short	0x0000
        /*0054*/ 	.byte	0x00, 0xf4, 0x21, 0x00


	//----- nvinfo : EIATTR_SPARSE_MMA_MASK
	.align		4
.L_19:
        /*0058*/ 	.byte	0x03, 0x50
        /*005a*/ 	.short	0x0000


	//----- nvinfo : EIATTR_MAXREG_COUNT
	.align		4
        /*005c*/ 	.byte	0x03, 0x1b
        /*005e*/ 	.short	0x00ff


	//----- nvinfo : EIATTR_EXIT_INSTR_OFFSETS
	.align		4
        /*0060*/ 	.byte	0x04, 0x1c
        /*0062*/ 	.short	(.L_21 - .L_20)


	//   ....[0]....
.L_20:
        /*0064*/ 	.word	0x00000210


	//   ....[1]....
        /*0068*/ 	.word	0x00000230


	//----- nvinfo : EIATTR_REQNTID
	.align		4
.L_21:
        /*006c*/ 	.byte	0x04, 0x10
        /*006e*/ 	.short	(.L_23 - .L_22)
.L_22:
        /*0070*/ 	.word	0x00000080
        /*0074*/ 	.word	0x00000001
        /*0078*/ 	.word	0x00000001


	//----- nvinfo : EIATTR_CBANK_PARAM_SIZE
	.align		4
.L_23:
        /*007c*/ 	.byte	0x03, 0x19
        /*007e*/ 	.short	0x0024


	//----- nvinfo : EIATTR_PARAM_CBANK
	.align		4
        /*0080*/ 	.byte	0x04, 0x0a
        /*0082*/ 	.short	(.L_25 - .L_24)
	.align		4
.L_24:
        /*0084*/ 	.word	index@(.nv.constant0.triton_poi_fused_add_2)
        /*0088*/ 	.short	0x0210
        /*008a*/ 	.short	0x0024


	//----- nvinfo : EIATTR_SW_WAR
	.align		4
.L_25:
        /*008c*/ 	.byte	0x04, 0x36
        /*008e*/ 	.short	(.L_27 - .L_26)
.L_26:
        /*0090*/ 	.word	0x00000008
.L_27:


//--------------------- .nv.callgraph             --------------------------
	.section	.nv.callgraph,"",@"SHT_CUDA_CALLGRAPH"
	.align	4
	.sectionentsize	8
	.align		4
        /*0000*/ 	.word	0x00000000
	.align		4
        /*0004*/ 	.word	0xffffffff
	.align		4
        /*0008*/ 	.word	0x00000000
	.align		4
        /*000c*/ 	.word	0xfffffffe
	.align		4
        /*0010*/ 	.word	0x00000000
	.align		4
        /*0014*/ 	.word	0xfffffffd
	.align		4
        /*0018*/ 	.word	0x00000000
	.align		4
        /*001c*/ 	.word	0xfffffffc


//--------------------- .text.triton_poi_fused_add_2 --------------------------
	.section	.text.triton_poi_fused_add_2,"ax",@progbits
	.align	128
        .global         triton_poi_fused_add_2
        .type           triton_poi_fused_add_2,@function
        .size           triton_poi_fused_add_2,(.L_x_1 - triton_poi_fused_add_2)
        .other          triton_poi_fused_add_2,@"STO_CUDA_ENTRY STV_DEFAULT"
triton_poi_fused_add_2:
.text.triton_poi_fused_add_2:
[----:B------:R-:W0:Y:S02]  /*0000*/  LDC R1, c[0x0][0x28] ;  /* 0x00000a00ff017b82 */ /* 0x000e240000000800 */
[----:B------:R-:W1:Y:S01]  /*0010*/  S2R R0, SR_TID.X ;  /* 0x0000000000007919 */ /* 0x000e620000002100 */
[----:B------:R-:W2:Y:S01]  /*0020*/  LDC.64 R6, c[0x0][0x218] ;  /* 0x00008600ff067b82 */ /* 0x000ea20000000a00 */
[----:B------:R-:W-:Y:S01]  /*0030*/  HFMA2.MMA R15, -RZ, RZ, 0, 0 ;  /* 0x00000000ff0f7435 */ /* 0x000fe200000001ff */
[----:B------:R-:W-:Y:S01]  /*0040*/  CS2R R12, SRZ ;  /* 0x00000000000c7805 */ /* 0x000fe2000001ff00 */
[----:B------:R-:W3:Y:S01]  /*0050*/  S2R R11, SR_CTAID.X ;  /* 0x00000000000b7919 */ /* 0x000ee20000002500 */
[----:B------:R-:W-:Y:S01]  /*0060*/  ULDC.64 UR4, c[0x0][0x208] ;  /* 0x0000820000047ab9 */ /* 0x000fe20000000a00 */
[----:B------:R-:W-:-:S03]  /*0070*/  CS2R R16, SRZ ;  /* 0x0000000000107805 */ /* 0x000fc6000001ff00 */
[----:B------:R-:W4:Y:S08]  /*0080*/  LDC.64 R4, c[0x0][0x210] ;  /* 0x00008400ff047b82 */ /* 0x000f300000000a00 */
[----:B------:R-:W5:Y:S01]  /*0090*/  LDC.64 R2, c[0x0][0x220] ;  /* 0x00008800ff027b82 */ /* 0x000f620000000a00 */
[----:B-1----:R-:W-:Y:S01]  /*00a0*/  IMAD.SHL.U32 R0, R0, 0x2, RZ ;  /* 0x0000000200007824 */ /* 0x002fe200078e00ff */
[----:B---3--:R-:W-:-:S04]  /*00b0*/  SHF.R.S32.HI R8, RZ, 0x17, R11 ;  /* 0x00000017ff087819 */ /* 0x008fc8000001140b */
[----:B------:R-:W-:-:S05]  /*00c0*/  LOP3.LUT R0, R0, 0xfe, RZ, 0xc0, !PT ;  /* 0x000000fe00007812 */ /* 0x000fca00078ec0ff */
[----:B------:R-:W-:Y:S01]  /*00d0*/  IMAD R11, R11, 0x100, R0 ;  /* 0x000001000b0b7824 */ /* 0x000fe200078e0200 */
[----:B------:R-:W-:-:S03]  /*00e0*/  SGXT R0, R8, 0x1 ;  /* 0x000000010800781a */ /* 0x000fc60000000200 */
[C---:B----4-:R-:W-:Y:S01]  /*00f0*/  IMAD.WIDE R4, R11.reuse, 0x4, R4 ;  /* 0x000000040b047825 */ /* 0x050fe200078e0204 */
[----:B------:R-:W-:Y:S02]  /*0100*/  LEA.HI R0, R0, R11, RZ, 0x6 ;  /* 0x0000000b00007211 */ /* 0x000fe400078f30ff */
[C---:B------:R-:W-:Y:S01]  /*0110*/  ISETP.GE.AND P0, PT, R11.reuse, 0x100, PT ;  /* 0x000001000b00780c */ /* 0x040fe20003f06270 */
[----:B-----5:R-:W-:Y:S01]  /*0120*/  IMAD.WIDE R2, R11, 0x4, R2 ;  /* 0x000000040b027825 */ /* 0x020fe200078e0202 */
[----:B------:R-:W-:Y:S02]  /*0130*/  SHF.R.S32.HI R9, RZ, 0x6, R0 ;  /* 0x00000006ff097819 */ /* 0x000fe40000011400 */
[----:B------:R-:W-:-:S03]  /*0140*/  MOV R0, RZ ;  /* 0x000000ff00007202 */ /* 0x000fc60000000f00 */
[----:B--2---:R-:W-:Y:S02]  /*0150*/  IMAD.WIDE R6, R9, 0x4, R6 ;  /* 0x0000000409067825 */ /* 0x004fe400078e0206 */
[----:B------:R-:W1:Y:S04]  /*0160*/  LDC.64 R8, c[0x0][0x228] ;  /* 0x00008a00ff087b82 */ /* 0x000e680000000a00 */
[----:B------:R-:W2:Y:S04]  /*0170*/  @!P0 LDG.E.64 R12, desc[UR4][R4.64] ;  /* 0x00000004040c8981 */ /* 0x000ea8000c1e1b00 */
[----:B------:R-:W2:Y:S04]  /*0180*/  @!P0 LDG.E.EL R15, desc[UR4][R6.64] ;  /* 0x00000004060f8981 */ /* 0x000ea8000c2e1900 */
[----:B------:R-:W3:Y:S04]  /*0190*/  @!P0 LDG.E.EL R0, desc[UR4][R6.64] ;  /* 0x0000000406008981 */ /* 0x000ee8000c2e1900 */
[----:B------:R-:W4:Y:S01]  /*01a0*/  @!P0 LDG.E.64 R16, desc[UR4][R2.64] ;  /* 0x0000000402108981 */ /* 0x000f22000c1e1b00 */
[----:B-1----:R-:W-:-:S04]  /*01b0*/  IMAD.WIDE R8, R11, 0x4, R8 ;  /* 0x000000040b087825 */ /* 0x002fc800078e0208 */
[----:B--2---:R-:W-:Y:S01]  /*01c0*/  FADD R15, R15, R12 ;  /* 0x0000000c0f0f7221 */ /* 0x004fe20000000000 */
[----:B---3--:R-:W-:-:S03]  /*01d0*/  FADD R0, R0, R13 ;  /* 0x0000000d00007221 */ /* 0x008fc60000000000 */
[----:B----4-:R-:W-:Y:S01]  /*01e0*/  FADD R12, R15, R16 ;  /* 0x000000100f0c7221 */ /* 0x010fe20000000000 */
[----:B------:R-:W-:-:S05]  /*01f0*/  FADD R13, R0, R17 ;  /* 0x00000011000d7221 */ /* 0x000fca0000000000 */
[----:B------:R1:W-:Y:S01]  /*0200*/  @!P0 STG.E.64 desc[UR4][R4.64], R12 ;  /* 0x0000000c04008986 */ /* 0x0003e2000c101b04 */
[----:B------:R-:W-:Y:S05]  /*0210*/  @P0 EXIT ;  /* 0x000000000000094d */ /* 0x000fea0003800000 */
[----:B------:R-:W-:Y:S01]  /*0220*/  STG.E.64 desc[UR4][R8.64], R16 ;  /* 0x0000001008007986 */ /* 0x000fe2000c101b04 */
[----:B------:R-:W-:Y:S05]  /*0230*/  EXIT ;  /* 0x000000000000794d */ /* 0x000fea0003800000 */
.L_x_0:
[----:B------:R-:W-:-:S00]  /*0240*/  BRA `(.L_x_0) ;  /* 0xfffffffc00fc7947 */ /* 0x000fc0000383ffff */
[----:B------:R-:W-:-:S00]  /*0250*/  NOP ;  /* 0x0000000000007918 */ /* 0x000fc00000000000 */
        /* <DEDUP_REMOVED lines=10> */
.L_x_1:


//--------------------- .nv.constant0.triton_poi_fused_add_2 --------------------------
	.section	.nv.constant0.triton_poi_fused_add_2,"a",@progbits
	.sectionflags	@""
	.align	4
.nv.constant0.triton_poi_fused_add_2:
	.zero		564
